//
// Generated by NVIDIA NVVM Compiler
//
// Compiler Build ID: CL-36424714
// Cuda compilation tools, release 13.0, V13.0.88
// Based on NVVM 20.0.0
//

.version 9.0
.target sm_100
.address_size 64

	// .globl	_Z11relu_kernelPKfPfi

.visible .entry _Z11relu_kernelPKfPfi(
	.param .u64 .ptr .align 1 _Z11relu_kernelPKfPfi_param_0,
	.param .u64 .ptr .align 1 _Z11relu_kernelPKfPfi_param_1,
	.param .u32 _Z11relu_kernelPKfPfi_param_2
)
{
	.reg .pred 	%p<3>;
	.reg .b32 	%r<7>;
	.reg .b32 	%f<2>;
	.reg .b64 	%rd<11>;

	ld.param.u64 	%rd2, [_Z11relu_kernelPKfPfi_param_0];
	ld.param.u64 	%rd3, [_Z11relu_kernelPKfPfi_param_1];
	ld.param.u32 	%r2, [_Z11relu_kernelPKfPfi_param_2];
	cvta.to.global.u64 	%rd1, %rd3;
	mov.u32 	%r3, %ctaid.x;
	mov.u32 	%r4, %ntid.x;
	mov.u32 	%r5, %tid.x;
	mad.lo.s32 	%r1, %r3, %r4, %r5;
	setp.ge.s32 	%p1, %r1, %r2;
	@%p1 bra 	$L__BB0_4;
	cvta.to.global.u64 	%rd4, %rd2;
	mul.wide.s32 	%rd5, %r1, 4;
	add.s64 	%rd6, %rd4, %rd5;
	ld.global.f32 	%f1, [%rd6];
	setp.gtu.f32 	%p2, %f1, 0f00000000;
	@%p2 bra 	$L__BB0_3;
	add.s64 	%rd8, %rd1, %rd5;
	mov.b32 	%r6, 0;
	st.global.u32 	[%rd8], %r6;
	bra.uni 	$L__BB0_4;
$L__BB0_3:
	add.s64 	%rd10, %rd1, %rd5;
	st.global.f32 	[%rd10], %f1;
$L__BB0_4:
	ret;

}


// ===== COMPILED SASS (sm_100) =====

	.target	sm_100

	.elftype	@"ET_EXEC"


//--------------------- .note.nv.tkinfo           --------------------------
	.section	.note.nv.tkinfo,"",@"SHT_NOTE"
	.sectionflags	@"SHF_NOTE_NV_TKINFO"
	.tkinfo
        /*0018*/ 	.word	0x00000002
        /*0030*/ 	.string	""
        /*0030*/ 	.string	"ptxas"
        /*0030*/ 	.string	"Cuda compilation tools, release 13.0, V13.0.88"
        /*0030*/ 	.string	"Build cuda_13.0.r13.0/compiler.36424714_0"
        /*0030*/ 	.string	"-arch sm_100 -m 64 "



//--------------------- .note.nv.cuinfo           --------------------------
	.section	.note.nv.cuinfo,"",@"SHT_NOTE"
	.sectionflags	@"SHF_NOTE_NV_CUINFO"
        /*0018*/ 	.short	0x0002
        /*001a*/ 	.short	0x0064
        /*001c*/ 	.short	0x0082
	.zero		2


//--------------------- .nv.info                  --------------------------
	.section	.nv.info,"",@"SHT_CUDA_INFO"
	.align	4


	//----- nvinfo : EIATTR_REGCOUNT
	.align		4
        /*0000*/ 	.byte	0x04, 0x2f
        /*0002*/ 	.short	(.L_1 - .L_0)
	.align		4
.L_0:
        /*0004*/ 	.word	index@(_Z11relu_kernelPKfPfi)
        /*0008*/ 	.word	0x0000000c


	//----- nvinfo : EIATTR_FRAME_SIZE
	.align		4
.L_1:
        /*000c*/ 	.byte	0x04, 0x11
        /*000e*/ 	.short	(.L_3 - .L_2)
	.align		4
.L_2:
        /*0010*/ 	.word	index@(_Z11relu_kernelPKfPfi)
        /*0014*/ 	.word	0x00000000


	//----- nvinfo : EIATTR_MIN_STACK_SIZE
	.align		4
.L_3:
        /*0018*/ 	.byte	0x04, 0x12
        /*001a*/ 	.short	(.L_5 - .L_4)
	.align		4
.L_4:
        /*001c*/ 	.word	index@(_Z11relu_kernelPKfPfi)
        /*0020*/ 	.word	0x00000000
.L_5:


//--------------------- .nv.compat                --------------------------
	.section	.nv.compat,"",@"SHT_CUDA_COMPAT_INFO"
	.align	4
        /*0000*/ 	.byte	0x02, 0x09, 0x00, 0x00, 0x02, 0x02, 0x01, 0x00, 0x02, 0x05, 0x05, 0x00, 0x03, 0x07, 0x01, 0x01
        /*0010*/ 	.byte	0x02, 0x03, 0x00, 0x00, 0x02, 0x06, 0x01, 0x00, 0x04, 0x0b, 0x08, 0x00, 0x09, 0x00, 0x00, 0x00
        /*0020*/ 	.byte	0x00, 0x00, 0x00, 0x00


//--------------------- .nv.info._Z11relu_kernelPKfPfi --------------------------
	.section	.nv.info._Z11relu_kernelPKfPfi,"",@"SHT_CUDA_INFO"
	.sectionflags	@""
	.align	4


	//----- nvinfo : EIATTR_CUDA_API_VERSION
	.align		4
        /*0000*/ 	.byte	0x04, 0x37
        /*0002*/ 	.short	(.L_7 - .L_6)
.L_6:
        /*0004*/ 	.word	0x00000082


	//----- nvinfo : EIATTR_KPARAM_INFO
	.align		4
.L_7:
        /*0008*/ 	.byte	0x04, 0x17
        /*000a*/ 	.short	(.L_9 - .L_8)
.L_8:
        /*000c*/ 	.word	0x00000000
        /*0010*/ 	.short	0x0002
        /*0012*/ 	.short	0x0010
        /*0014*/ 	.byte	0x00, 0xf0, 0x11, 0x00


	//----- nvinfo : EIATTR_KPARAM_INFO
	.align		4
.L_9:
        /*0018*/ 	.byte	0x04, 0x17
        /*001a*/ 	.short	(.L_11 - .L_10)
.L_10:
        /*001c*/ 	.word	0x00000000
        /*0020*/ 	.short	0x0001
        /*0022*/ 	.short	0x0008
        /*0024*/ 	.byte	0x00, 0xf5, 0x21, 0x00


	//----- nvinfo : EIATTR_KPARAM_INFO
	.align		4
.L_11:
        /*0028*/ 	.byte	0x04, 0x17
        /*002a*/ 	.short	(.L_13 - .L_12)
.L_12:
        /*002c*/ 	.word	0x00000000
        /*0030*/ 	.short	0x0000
        /*0032*/ 	.short	0x0000
        /*0034*/ 	.byte	0x00, 0xf5, 0x21, 0x00


	//----- nvinfo : EIATTR_SPARSE_MMA_MASK
	.align		4
.L_13:
        /*0038*/ 	.byte	0x03, 0x50
        /*003a*/ 	.short	0x0000


	//----- nvinfo : EIATTR_MAXREG_COUNT
	.align		4
        /*003c*/ 	.byte	0x03, 0x1b
        /*003e*/ 	.short	0x00ff


	//----- nvinfo : EIATTR_MERCURY_ISA_VERSION
	.align		4
        /*0040*/ 	.byte	0x03, 0x5f
        /*0042*/ 	.short	0x0101


	//----- nvinfo : EIATTR_VRC_CTA_INIT_COUNT
	.align		4
        /*0044*/ 	.byte	0x02, 0x4a
	.zero		1
	.zero		1


	//----- nvinfo : EIATTR_EXIT_INSTR_OFFSETS
	.align		4
        /*0048*/ 	.byte	0x04, 0x1c
        /*004a*/ 	.short	(.L_15 - .L_14)


	//   ....[0]....
.L_14:
        /*004c*/ 	.word	0x00000070


	//   ....[1]....
        /*0050*/ 	.word	0x00000100


	//   ....[2]....
        /*0054*/ 	.word	0x00000140


	//----- nvinfo : EIATTR_CBANK_PARAM_SIZE
	.align		4
.L_15:
        /*0058*/ 	.byte	0x03, 0x19
        /*005a*/ 	.short	0x0014


	//----- nvinfo : EIATTR_PARAM_CBANK
	.align		4
        /*005c*/ 	.byte	0x04, 0x0a
        /*005e*/ 	.short	(.L_17 - .L_16)
	.align		4
.L_16:
        /*0060*/ 	.word	index@(.nv.constant0._Z11relu_kernelPKfPfi)
        /*0064*/ 	.short	0x0380
        /*0066*/ 	.short	0x0014


	//----- nvinfo : EIATTR_SW_WAR
	.align		4
.L_17:
        /*0068*/ 	.byte	0x04, 0x36
        /*006a*/ 	.short	(.L_19 - .L_18)
.L_18:
        /*006c*/ 	.word	0x00000008
.L_19:


//--------------------- .nv.callgraph             --------------------------
	.section	.nv.callgraph,"",@"SHT_CUDA_CALLGRAPH"
	.align	4
	.sectionentsize	8
	.align		4
        /*0000*/ 	.word	0x00000000
	.align		4
        /*0004*/ 	.word	0xffffffff
	.align		4
        /*0008*/ 	.word	0x00000000
	.align		4
        /*000c*/ 	.word	0xfffffffe
	.align		4
        /*0010*/ 	.word	0x00000000
	.align		4
        /*0014*/ 	.word	0xfffffffd
	.align		4
        /*0018*/ 	.word	0x00000000
	.align		4
        /*001c*/ 	.word	0xfffffffc


//--------------------- .text._Z11relu_kernelPKfPfi --------------------------
	.section	.text._Z11relu_kernelPKfPfi,"ax",@progbits
	.align	128
        .global         _Z11relu_kernelPKfPfi
        .type           _Z11relu_kernelPKfPfi,@function
        .size           _Z11relu_kernelPKfPfi,(.L_x_1 - _Z11relu_kernelPKfPfi)
        .other          _Z11relu_kernelPKfPfi,@"STO_CUDA_ENTRY STV_DEFAULT"
_Z11relu_kernelPKfPfi:
.text._Z11relu_kernelPKfPfi:
[----:B------:R-:W-:Y:S01]  /*0000*/  LDC R1, c[0x0][0x37c] ;  /* 0x0000df00ff017b82 */ /* 0x000fe20000000800 */
[----:B------:R-:W0:Y:S07]  /*0010*/  S2R R0, SR_TID.X ;  /* 0x0000000000007919 */ /* 0x000e2e0000002100 */
[----:B------:R-:W0:Y:S01]  /*0020*/  S2UR UR4, SR_CTAID.X ;  /* 0x00000000000479c3 */ /* 0x000e220000002500 */
[----:B------:R-:W1:Y:S07]  /*0030*/  LDCU UR5, c[0x0][0x390] ;  /* 0x00007200ff0577ac */ /* 0x000e6e0008000800 */
[----:B------:R-:W0:Y:S02]  /*0040*/  LDC R7, c[0x0][0x360] ;  /* 0x0000d800ff077b82 */ /* 0x000e240000000800 */
[----:B0-----:R-:W-:-:S05]  /*0050*/  IMAD R7, R7, UR4, R0 ;  /* 0x0000000407077c24 */ /* 0x001fca000f8e0200 */
[----:B-1----:R-:W-:-:S13]  /*0060*/  ISETP.GE.AND P0, PT, R7, UR5, PT ;  /* 0x0000000507007c0c */ /* 0x002fda000bf06270 */
[----:B------:R-:W-:Y:S05]  /*0070*/  @P0 EXIT ;  /* 0x000000000000094d */ /* 0x000fea0003800000 */
[----:B------:R-:W0:Y:S01]  /*0080*/  LDC.64 R2, c[0x0][0x380] ;  /* 0x0000e000ff027b82 */ /* 0x000e220000000a00 */
[----:B------:R-:W1:Y:S01]  /*0090*/  LDCU.64 UR4, c[0x0][0x358] ;  /* 0x00006b00ff0477ac */ /* 0x000e620008000a00 */
[----:B0-----:R-:W-:-:S05]  /*00a0*/  IMAD.WIDE R2, R7, 0x4, R2 ;  /* 0x0000000407027825 */ /* 0x001fca00078e0202 */
[----:B-1----:R-:W2:Y:S02]  /*00b0*/  LDG.E R9, desc[UR4][R2.64] ;  /* 0x0000000402097981 */ /* 0x002ea4000c1e1900 */
[----:B--2---:R-:W-:-:S13]  /*00c0*/  FSETP.GTU.AND P0, PT, R9, RZ, PT ;  /* 0x000000ff0900720b */ /* 0x004fda0003f0c000 */
[----:B------:R-:W0:Y:S02]  /*00d0*/  @!P0 LDC.64 R4, c[0x0][0x388] ;  /* 0x0000e200ff048b82 */ /* 0x000e240000000a00 */
[----:B0-----:R-:W-:-:S05]  /*00e0*/  @!P0 IMAD.WIDE R4, R7, 0x4, R4 ;  /* 0x0000000407048825 */ /* 0x001fca00078e0204 */
[----:B------:R0:W-:Y:S01]  /*00f0*/  @!P0 STG.E desc[UR4][R4.64], RZ ;  /* 0x000000ff04008986 */ /* 0x0001e2000c101904 */
[----:B------:R-:W-:Y:S05]  /*0100*/  @!P0 EXIT ;  /* 0x000000000000894d */ /* 0x000fea0003800000 */
[----:B------:R-:W1:Y:S02]  /*0110*/  LDC.64 R2, c[0x0][0x388] ;  /* 0x0000e200ff027b82 */ /* 0x000e640000000a00 */
[----:B-1----:R-:W-:-:S05]  /*0120*/  IMAD.WIDE R2, R7, 0x4, R2 ;  /* 0x0000000407027825 */ /* 0x002fca00078e0202 */
[----:B------:R-:W-:Y:S01]  /*0130*/  STG.E desc[UR4][R2.64], R9 ;  /* 0x0000000902007986 */ /* 0x000fe2000c101904 */
[----:B------:R-:W-:Y:S05]  /*0140*/  EXIT ;  /* 0x000000000000794d */ /* 0x000fea0003800000 */
.L_x_0:
[----:B------:R-:W-:-:S00]  /*0150*/  BRA `(.L_x_0) ;  /* 0xfffffffc00fc7947 */ /* 0x000fc0000383ffff */
[----:B------:R-:W-:-:S00]  /*0160*/  NOP ;  /* 0x0000000000007918 */ /* 0x000fc00000000000 */
        /* <DEDUP_REMOVED lines=9> */
.L_x_1:


//--------------------- .nv.shared.reserved.0     --------------------------
	.section	.nv.shared.reserved.0,"aw",@nobits
	.weak		__nv_reservedSMEM_offset_0_alias
	.size		__nv_reservedSMEM_offset_0_alias, 0, 64
	.other		__nv_reservedSMEM_offset_0_alias,@"STO_CUDA_RESERVED_SHARED STV_DEFAULT"
__nv_reservedSMEM_offset_0_alias:
	.zero		0
	.zero		64


//--------------------- .nv.constant0._Z11relu_kernelPKfPfi --------------------------
	.section	.nv.constant0._Z11relu_kernelPKfPfi,"a",@progbits
	.sectionflags	@""
	.align	4
.nv.constant0._Z11relu_kernelPKfPfi:
	.zero		916


//--------------------- SYMBOLS --------------------------

	.type		.nv.reservedSmem.offset0,@object
	.size		.nv.reservedSmem.offset0,0x4
